	.headerflags	@"EF_CUDA_TEXMODE_UNIFIED EF_CUDA_64BIT_ADDRESS EF_CUDA_ACCELERATORS EF_CUDA_SM90 EF_CUDA_VIRTUAL_SM(EF_CUDA_SM90)"
	.elftype	@"ET_EXEC"


//--------------------- .nv.info                  --------------------------
	.section	.nv.info,"",@"SHT_CUDA_INFO"
	.align	4


	//----- nvinfo : EIATTR_REGCOUNT
	.align		4
        /*0000*/ 	.byte	0x04, 0x2f
        /*0002*/ 	.short	(.L_1 - .L_0)
	.align		4
.L_0:
        /*0004*/ 	.word	index@(triton_per_fused_cumsum_max_sort_sub_0)
        /*0008*/ 	.word	0x00000012


	//----- nvinfo : EIATTR_MIN_STACK_SIZE
	.align		4
.L_1:
        /*000c*/ 	.byte	0x04, 0x12
        /*000e*/ 	.short	(.L_3 - .L_2)
	.align		4
.L_2:
        /*0010*/ 	.word	index@(triton_per_fused_cumsum_max_sort_sub_0)
        /*0014*/ 	.word	0x00000000


	//----- nvinfo : EIATTR_FRAME_SIZE
	.align		4
.L_3:
        /*0018*/ 	.byte	0x04, 0x11
        /*001a*/ 	.short	(.L_5 - .L_4)
	.align		4
.L_4:
        /*001c*/ 	.word	index@(triton_per_fused_cumsum_max_sort_sub_0)
        /*0020*/ 	.word	0x00000000


	//----- nvinfo : EIATTR_MIN_STACK_SIZE
	.align		4
.L_5:
        /*0024*/ 	.byte	0x04, 0x12
        /*0026*/ 	.short	(.L_7 - .L_6)
	.align		4
.L_6:
        /*0028*/ 	.word	index@(triton_per_fused_cumsum_max_sort_sub_0)
        /*002c*/ 	.word	0x00000000
.L_7:


//--------------------- .nv.info.triton_per_fused_cumsum_max_sort_sub_0 --------------------------
	.section	.nv.info.triton_per_fused_cumsum_max_sort_sub_0,"",@"SHT_CUDA_INFO"
	.sectionflags	@""
	.align	4


	//----- nvinfo : EIATTR_CUDA_API_VERSION
	.align		4
        /*0000*/ 	.byte	0x04, 0x37
        /*0002*/ 	.short	(.L_9 - .L_8)
.L_8:
        /*0004*/ 	.word	0x0000007c


	//----- nvinfo : EIATTR_KPARAM_INFO
	.align		4
.L_9:
        /*0008*/ 	.byte	0x04, 0x17
        /*000a*/ 	.short	(.L_11 - .L_10)
.L_10:
        /*000c*/ 	.word	0x00000000
        /*0010*/ 	.short	0x0005
        /*0012*/ 	.short	0x0024
        /*0014*/ 	.byte	0x00, 0xf0, 0x11, 0x00


	//----- nvinfo : EIATTR_KPARAM_INFO
	.align		4
.L_11:
        /*0018*/ 	.byte	0x04, 0x17
        /*001a*/ 	.short	(.L_13 - .L_12)
.L_12:
        /*001c*/ 	.word	0x00000000
        /*0020*/ 	.short	0x0004
        /*0022*/ 	.short	0x0020
        /*0024*/ 	.byte	0x00, 0xf0, 0x11, 0x00


	//----- nvinfo : EIATTR_KPARAM_INFO
	.align		4
.L_13:
        /*0028*/ 	.byte	0x04, 0x17
        /*002a*/ 	.short	(.L_15 - .L_14)
.L_14:
        /*002c*/ 	.word	0x00000000
        /*0030*/ 	.short	0x0003
        /*0032*/ 	.short	0x0018
        /*0034*/ 	.byte	0x00, 0xf4, 0x21, 0x00


	//----- nvinfo : EIATTR_KPARAM_INFO
	.align		4
.L_15:
        /*0038*/ 	.byte	0x04, 0x17
        /*003a*/ 	.short	(.L_17 - .L_16)
.L_16:
        /*003c*/ 	.word	0x00000000
        /*0040*/ 	.short	0x0002
        /*0042*/ 	.short	0x0010
        /*0044*/ 	.byte	0x00, 0xf4, 0x21, 0x00


	//----- nvinfo : EIATTR_KPARAM_INFO
	.align		4
.L_17:
        /*0048*/ 	.byte	0x04, 0x17
        /*004a*/ 	.short	(.L_19 - .L_18)
.L_18:
        /*004c*/ 	.word	0x00000000
        /*0050*/ 	.short	0x0001
        /*0052*/ 	.short	0x0008
        /*0054*/ 	.byte	0x00, 0xf4, 0x21, 0x00


	//----- nvinfo : EIATTR_KPARAM_INFO
	.align		4
.L_19:
        /*0058*/ 	.byte	0x04, 0x17
        /*005a*/ 	.short	(.L_21 - .L_20)
.L_20:
        /*005c*/ 	.word	0x00000000
        /*0060*/ 	.short	0x0000
        /*0062*/ 	.short	0x0000
        /*0064*/ 	.byte	0x00, 0xf4, 0x21, 0x00


	//----- nvinfo : EIATTR_SPARSE_MMA_MASK
	.align		4
.L_21:
        /*0068*/ 	.byte	0x03, 0x50
        /*006a*/ 	.short	0x0000


	//----- nvinfo : EIATTR_MAXREG_COUNT
	.align		4
        /*006c*/ 	.byte	0x03, 0x1b
        /*006e*/ 	.short	0x00ff


	//----- nvinfo : EIATTR_COOP_GROUP_MASK_REGIDS
	.align		4
        /*0070*/ 	.byte	0x04, 0x29
        /*0072*/ 	.short	(.L_23 - .L_22)


	//   ....[0]....
.L_22:
        /*0074*/ 	.word	0xffffffff


	//   ....[1]....
        /*0078*/ 	.word	0xffffffff


	//   ....[2]....
        /*007c*/ 	.word	0xffffffff


	//   ....[3]....
        /*0080*/ 	.word	0xffffffff


	//   ....[4]....
        /*0084*/ 	.word	0xffffffff


	//   ....[5]....
        /*0088*/ 	.word	0xffffffff


	//   ....[6]....
        /*008c*/ 	.word	0xffffffff


	//   ....[7]....
        /*0090*/ 	.word	0xffffffff


	//----- nvinfo : EIATTR_COOP_GROUP_INSTR_OFFSETS
	.align		4
.L_23:
        /*0094*/ 	.byte	0x04, 0x28
        /*0096*/ 	.short	(.L_25 - .L_24)


	//   ....[0]....
.L_24:
        /*0098*/ 	.word	0x00000250


	//   ....[1]....
        /*009c*/ 	.word	0x00000260


	//   ....[2]....
        /*00a0*/ 	.word	0x00000320


	//   ....[3]....
        /*00a4*/ 	.word	0x00000330


	//   ....[4]....
        /*00a8*/ 	.word	0x000003e0


	//   ....[5]....
        /*00ac*/ 	.word	0x000003f0


	//   ....[6]....
        /*00b0*/ 	.word	0x00000480


	//   ....[7]....
        /*00b4*/ 	.word	0x000004f0


	//----- nvinfo : EIATTR_EXIT_INSTR_OFFSETS
	.align		4
.L_25:
        /*00b8*/ 	.byte	0x04, 0x1c
        /*00ba*/ 	.short	(.L_27 - .L_26)


	//   ....[0]....
.L_26:
        /*00bc*/ 	.word	0x00000560


	//   ....[1]....
        /*00c0*/ 	.word	0x00000580


	//----- nvinfo : EIATTR_REQNTID
	.align		4
.L_27:
        /*00c4*/ 	.byte	0x04, 0x10
        /*00c6*/ 	.short	(.L_29 - .L_28)
.L_28:
        /*00c8*/ 	.word	0x00000040
        /*00cc*/ 	.word	0x00000001
        /*00d0*/ 	.word	0x00000001


	//----- nvinfo : EIATTR_CBANK_PARAM_SIZE
	.align		4
.L_29:
        /*00d4*/ 	.byte	0x03, 0x19
        /*00d6*/ 	.short	0x0028


	//----- nvinfo : EIATTR_PARAM_CBANK
	.align		4
        /*00d8*/ 	.byte	0x04, 0x0a
        /*00da*/ 	.short	(.L_31 - .L_30)
	.align		4
.L_30:
        /*00dc*/ 	.word	index@(.nv.constant0.triton_per_fused_cumsum_max_sort_sub_0)
        /*00e0*/ 	.short	0x0210
        /*00e2*/ 	.short	0x0028


	//----- nvinfo : EIATTR_SW_WAR
	.align		4
.L_31:
        /*00e4*/ 	.byte	0x04, 0x36
        /*00e6*/ 	.short	(.L_33 - .L_32)
.L_32:
        /*00e8*/ 	.word	0x00000008
.L_33:


//--------------------- .nv.callgraph             --------------------------
	.section	.nv.callgraph,"",@"SHT_CUDA_CALLGRAPH"
	.align	4
	.sectionentsize	8
	.align		4
        /*0000*/ 	.word	0x00000000
	.align		4
        /*0004*/ 	.word	0xffffffff
	.align		4
        /*0008*/ 	.word	0x00000000
	.align		4
        /*000c*/ 	.word	0xfffffffe
	.align		4
        /*0010*/ 	.word	0x00000000
	.align		4
        /*0014*/ 	.word	0xfffffffd
	.align		4
        /*0018*/ 	.word	0x00000000
	.align		4
        /*001c*/ 	.word	0xfffffffc


//--------------------- .text.triton_per_fused_cumsum_max_sort_sub_0 --------------------------
	.section	.text.triton_per_fused_cumsum_max_sort_sub_0,"ax",@progbits
	.align	128
        .global         triton_per_fused_cumsum_max_sort_sub_0
        .type           triton_per_fused_cumsum_max_sort_sub_0,@function
        .size           triton_per_fused_cumsum_max_sort_sub_0,(.L_x_1 - triton_per_fused_cumsum_max_sort_sub_0)
        .other          triton_per_fused_cumsum_max_sort_sub_0,@"STO_CUDA_ENTRY STV_DEFAULT"
triton_per_fused_cumsum_max_sort_sub_0:
.text.triton_per_fused_cumsum_max_sort_sub_0:
[----:B------:R-:W0:Y:S01]  /*0000*/  LDC R1, c[0x0][0x28] ;  /* 0x00000a00ff017b82 */ /* 0x000e220000000800 */
[----:B------:R-:W1:Y:S07]  /*0010*/  S2R R11, SR_CTAID.X ;  /* 0x00000000000b7919 */ /* 0x000e6e0000002500 */
[----:B------:R-:W2:Y:S01]  /*0020*/  LDC.64 R4, c[0x0][0x210] ;  /* 0x00008400ff047b82 */ /* 0x000ea20000000a00 */
[----:B------:R-:W-:Y:S01]  /*0030*/  IMAD.MOV.U32 R13, RZ, RZ, RZ ;  /* 0x000000ffff0d7224 */ /* 0x000fe200078e00ff */
[----:B------:R-:W-:Y:S01]  /*0040*/  ULDC.64 UR4, c[0x0][0x208] ;  /* 0x0000820000047ab9 */ /* 0x000fe20000000a00 */
[----:B------:R-:W-:Y:S01]  /*0050*/  CS2R R8, SRZ ;  /* 0x0000000000087805 */ /* 0x000fe2000001ff00 */
[----:B------:R-:W3:Y:S01]  /*0060*/  S2R R2, SR_TID.X ;  /* 0x0000000000027919 */ /* 0x000ee20000002100 */
[C---:B-1----:R-:W-:Y:S01]  /*0070*/  ISETP.GE.AND P0, PT, R11.reuse, 0x40, PT ;  /* 0x000000400b00780c */ /* 0x042fe20003f06270 */
[----:B------:R-:W-:-:S04]  /*0080*/  IMAD.SHL.U32 R3, R11, 0x4, RZ ;  /* 0x000000040b037824 */ /* 0x000fc800078e00ff */
[----:B--2---:R-:W-:-:S08]  /*0090*/  IMAD.WIDE R6, R3, 0x4, R4 ;  /* 0x0000000403067825 */ /* 0x004fd000078e0204 */
[----:B------:R-:W2:Y:S04]  /*00a0*/  @!P0 LDG.E.EL R13, desc[UR4][R6.64] ;  /* 0x00000004060d8981 */ /* 0x000ea8000c2e1900 */
[----:B------:R-:W4:Y:S04]  /*00b0*/  @!P0 LDG.E.EL R8, desc[UR4][R6.64+0x4] ;  /* 0x0000040406088981 */ /* 0x000f28000c2e1900 */
[----:B------:R-:W5:Y:S01]  /*00c0*/  @!P0 LDG.E.EL R9, desc[UR4][R6.64+0x8] ;  /* 0x0000080406098981 */ /* 0x000f62000c2e1900 */
[----:B------:R-:W-:Y:S01]  /*00d0*/  IMAD.MOV.U32 R10, RZ, RZ, RZ ;  /* 0x000000ffff0a7224 */ /* 0x000fe200078e00ff */
[----:B---3--:R-:W-:-:S05]  /*00e0*/  LOP3.LUT R0, R3, 0x3, R2, 0xf8, !PT ;  /* 0x0000000303007812 */ /* 0x008fca00078ef802 */
[----:B------:R1:W3:Y:S01]  /*00f0*/  @!P0 LDG.E.EL R10, desc[UR4][R6.64+0xc] ;  /* 0x00000c04060a8981 */ /* 0x0002e2000c2e1900 */
[----:B------:R-:W-:Y:S02]  /*0100*/  IMAD.MOV.U32 R3, RZ, RZ, RZ ;  /* 0x000000ffff037224 */ /* 0x000fe400078e00ff */
[----:B------:R-:W-:-:S05]  /*0110*/  IMAD.WIDE R4, R0, 0x4, R4 ;  /* 0x0000000400047825 */ /* 0x000fca00078e0204 */
[----:B------:R1:W3:Y:S02]  /*0120*/  @!P0 LDG.E R3, desc[UR4][R4.64] ;  /* 0x0000000404038981 */ /* 0x0002e4000c1e1900 */
[----:B-1----:R-:W-:Y:S02]  /*0130*/  LOP3.LUT R6, R2, 0x1, RZ, 0xc, !PT ;  /* 0x0000000102067812 */ /* 0x002fe400078e0cff */
[----:B0-----:R-:W-:Y:S02]  /*0140*/  LOP3.LUT R4, R2, 0x1, RZ, 0xc0, !PT ;  /* 0x0000000102047812 */ /* 0x001fe400078ec0ff */
[----:B------:R-:W-:-:S04]  /*0150*/  SHF.R.U32.HI R5, RZ, 0x1, R2 ;  /* 0x00000001ff057819 */ /* 0x000fc80000011602 */
[----:B------:R-:W-:Y:S02]  /*0160*/  LOP3.LUT R5, R5, 0x1, RZ, 0xc0, !PT ;  /* 0x0000000105057812 */ /* 0x000fe400078ec0ff */
[C---:B--2---:R-:W-:Y:S02]  /*0170*/  FSETP.NAN.AND P2, PT, R13.reuse, R13, PT ;  /* 0x0000000d0d00720b */ /* 0x044fe40003f48000 */
[----:B----4-:R-:W-:-:S11]  /*0180*/  FSETP.GT.AND P1, PT, R13, R8, PT ;  /* 0x000000080d00720b */ /* 0x010fd60003f24000 */
[----:B------:R-:W-:-:S04]  /*0190*/  @!P2 FSEL R13, R13, R8, P1 ;  /* 0x000000080d0da208 */ /* 0x000fc80000800000 */
[C---:B-----5:R-:W-:Y:S02]  /*01a0*/  FSETP.GT.AND P1, PT, R13.reuse, R9, PT ;  /* 0x000000090d00720b */ /* 0x060fe40003f24000 */
[----:B------:R-:W-:Y:S02]  /*01b0*/  FSETP.NAN.AND P2, PT, R13, R13, PT ;  /* 0x0000000d0d00720b */ /* 0x000fe40003f48000 */
[----:B---3--:R-:W-:Y:S02]  /*01c0*/  SEL R8, R3, RZ, !P0 ;  /* 0x000000ff03087207 */ /* 0x008fe40004000000 */
[----:B------:R-:W-:-:S07]  /*01d0*/  ISETP.NE.U32.AND P0, PT, R5, 0x1, PT ;  /* 0x000000010500780c */ /* 0x000fce0003f05070 */
[----:B------:R-:W-:-:S04]  /*01e0*/  @!P1 FSEL R13, R13, R9, P2 ;  /* 0x000000090d0d9208 */ /* 0x000fc80001000000 */
[C---:B------:R-:W-:Y:S02]  /*01f0*/  FSETP.GT.AND P1, PT, R13.reuse, R10, PT ;  /* 0x0000000a0d00720b */ /* 0x040fe40003f24000 */
[----:B------:R-:W-:-:S11]  /*0200*/  FSETP.NAN.AND P2, PT, R13, R13, PT ;  /* 0x0000000d0d00720b */ /* 0x000fd60003f48000 */
[----:B------:R-:W-:-:S05]  /*0210*/  @!P1 FSEL R13, R13, R10, P2 ;  /* 0x0000000a0d0d9208 */ /* 0x000fca0001000000 */
[----:B------:R-:W-:-:S04]  /*0220*/  FADD R3, R8, -R13 ;  /* 0x8000000d08037221 */ /* 0x000fc80000000000 */
[----:B------:R-:W-:Y:S02]  /*0230*/  IMAD R7, R3, R6, RZ ;  /* 0x0000000603077224 */ /* 0x000fe400078e02ff */
[----:B------:R-:W-:-:S03]  /*0240*/  IMAD R9, R4, R3, RZ ;  /* 0x0000000304097224 */ /* 0x000fc600078e02ff */
[----:B------:R-:W0:Y:S04]  /*0250*/  SHFL.BFLY PT, R8, R7, 0x1, 0x1f ;  /* 0x0c201f0007087f89 */ /* 0x000e2800000e0000 */
[----:B------:R-:W1:Y:S01]  /*0260*/  SHFL.BFLY PT, R10, R9, 0x1, 0x1f ;  /* 0x0c201f00090a7f89 */ /* 0x000e6200000e0000 */
[----:B0-----:R-:W-:Y:S02]  /*0270*/  IMAD.IADD R8, R7, 0x1, R8 ;  /* 0x0000000107087824 */ /* 0x001fe400078e0208 */
[----:B-1----:R-:W-:Y:S01]  /*0280*/  IMAD.IADD R5, R9, 0x1, R10 ;  /* 0x0000000109057824 */ /* 0x002fe200078e020a */
[----:B------:R-:W-:-:S04]  /*0290*/  SHF.R.U32.HI R10, RZ, 0x1, R2 ;  /* 0x00000001ff0a7819 */ /* 0x000fc80000011602 */
[CC--:B------:R-:W-:Y:S02]  /*02a0*/  FSETP.GEU.XOR P0, PT, R8.reuse, R5.reuse, !P0 ;  /* 0x000000050800720b */ /* 0x0c0fe4000470e800 */
[----:B------:R-:W-:Y:S02]  /*02b0*/  LOP3.LUT R8, R8, R5, RZ, 0x3c, !PT ;  /* 0x0000000508087212 */ /* 0x000fe400078e3cff */
[----:B------:R-:W-:Y:S02]  /*02c0*/  SGXT.U32 R5, R10, 0x1 ;  /* 0x000000010a05781a */ /* 0x000fe40000000000 */
[----:B------:R-:W-:Y:S02]  /*02d0*/  SEL R8, R8, RZ, !P0 ;  /* 0x000000ff08087207 */ /* 0x000fe40004000000 */
[----:B------:R-:W-:Y:S02]  /*02e0*/  LOP3.LUT R7, R5, 0x1, RZ, 0x3c, !PT ;  /* 0x0000000105077812 */ /* 0x000fe400078e3cff */
[----:B------:R-:W-:-:S05]  /*02f0*/  LOP3.LUT R8, R8, R3, RZ, 0x3c, !PT ;  /* 0x0000000308087212 */ /* 0x000fca00078e3cff */
[-C--:B------:R-:W-:Y:S02]  /*0300*/  IMAD R7, R7, R8.reuse, RZ ;  /* 0x0000000807077224 */ /* 0x080fe400078e02ff */
[----:B------:R-:W-:-:S03]  /*0310*/  IMAD R5, R5, R8, RZ ;  /* 0x0000000805057224 */ /* 0x000fc600078e02ff */
[----:B------:R-:W0:Y:S04]  /*0320*/  SHFL.BFLY PT, R10, R7, 0x2, 0x1f ;  /* 0x0c401f00070a7f89 */ /* 0x000e2800000e0000 */
[----:B------:R-:W1:Y:S01]  /*0330*/  SHFL.BFLY PT, R12, R5, 0x2, 0x1f ;  /* 0x0c401f00050c7f89 */ /* 0x000e6200000e0000 */
[----:B0-----:R-:W-:Y:S02]  /*0340*/  IMAD.IADD R10, R7, 0x1, R10 ;  /* 0x00000001070a7824 */ /* 0x001fe400078e020a */
[----:B-1----:R-:W-:-:S05]  /*0350*/  IMAD.IADD R9, R5, 0x1, R12 ;  /* 0x0000000105097824 */ /* 0x002fca00078e020c */
[CC--:B------:R-:W-:Y:S02]  /*0360*/  FSETP.GEU.AND P0, PT, R10.reuse, R9.reuse, PT ;  /* 0x000000090a00720b */ /* 0x0c0fe40003f0e000 */
[----:B------:R-:W-:Y:S02]  /*0370*/  LOP3.LUT R9, R10, R9, RZ, 0x3c, !PT ;  /* 0x000000090a097212 */ /* 0x000fe400078e3cff */
[----:B------:R-:W-:Y:S02]  /*0380*/  LOP3.LUT R10, R2, 0x3, RZ, 0xc0, !PT ;  /* 0x00000003020a7812 */ /* 0x000fe400078ec0ff */
[----:B------:R-:W-:Y:S02]  /*0390*/  SEL R9, R9, RZ, !P0 ;  /* 0x000000ff09097207 */ /* 0x000fe40004000000 */
[----:B------:R-:W-:Y:S02]  /*03a0*/  ISETP.GT.U32.AND P1, PT, R10, 0x1, PT ;  /* 0x000000010a00780c */ /* 0x000fe40003f24070 */
[----:B------:R-:W-:-:S05]  /*03b0*/  LOP3.LUT R9, R9, R8, RZ, 0x3c, !PT ;  /* 0x0000000809097212 */ /* 0x000fca00078e3cff */
[-C--:B------:R-:W-:Y:S02]  /*03c0*/  IMAD R6, R6, R9.reuse, RZ ;  /* 0x0000000906067224 */ /* 0x080fe400078e02ff */
[----:B------:R-:W-:-:S03]  /*03d0*/  IMAD R4, R4, R9, RZ ;  /* 0x0000000904047224 */ /* 0x000fc600078e02ff */
[----:B------:R-:W0:Y:S04]  /*03e0*/  SHFL.BFLY PT, R13, R6, 0x1, 0x1f ;  /* 0x0c201f00060d7f89 */ /* 0x000e2800000e0000 */
[----:B------:R-:W1:Y:S01]  /*03f0*/  SHFL.BFLY PT, R7, R4, 0x1, 0x1f ;  /* 0x0c201f0004077f89 */ /* 0x000e6200000e0000 */
[----:B0-----:R-:W-:Y:S02]  /*0400*/  IMAD.IADD R13, R6, 0x1, R13 ;  /* 0x00000001060d7824 */ /* 0x001fe400078e020d */
[----:B-1----:R-:W-:Y:S02]  /*0410*/  IMAD.IADD R8, R4, 0x1, R7 ;  /* 0x0000000104087824 */ /* 0x002fe400078e0207 */
[----:B------:R-:W0:Y:S03]  /*0420*/  LDC.64 R6, c[0x0][0x220] ;  /* 0x00008800ff067b82 */ /* 0x000e260000000a00 */
[----:B------:R-:W-:-:S02]  /*0430*/  FSETP.GEU.AND P0, PT, R13, R8, PT ;  /* 0x000000080d00720b */ /* 0x000fc40003f0e000 */
[----:B------:R-:W-:-:S04]  /*0440*/  LOP3.LUT R8, R13, R8, RZ, 0x3c, !PT ;  /* 0x000000080d087212 */ /* 0x000fc800078e3cff */
[----:B------:R-:W-:Y:S02]  /*0450*/  SEL R8, R8, RZ, !P0 ;  /* 0x000000ff08087207 */ /* 0x000fe40004000000 */
[----:B------:R-:W-:Y:S02]  /*0460*/  ISETP.NE.AND P0, PT, R10, RZ, PT ;  /* 0x000000ff0a00720c */ /* 0x000fe40003f05270 */
[----:B------:R-:W-:-:S05]  /*0470*/  LOP3.LUT R15, R8, R9, RZ, 0x3c, !PT ;  /* 0x00000009080f7212 */ /* 0x000fca00078e3cff */
[----:B------:R-:W1:Y:S01]  /*0480*/  SHFL.UP PT, R5, R15, 0x1, RZ ;  /* 0x042000000f057989 */ /* 0x000e6200000e00ff */
[----:B0-----:R-:W-:-:S04]  /*0490*/  IMAD.WIDE R6, R0, 0x4, R6 ;  /* 0x0000000400067825 */ /* 0x001fc800078e0206 */
[C---:B-1----:R-:W-:Y:S02]  /*04a0*/  FADD R8, R15.reuse, R5 ;  /* 0x000000050f087221 */ /* 0x042fe40000000000 */
[----:B------:R-:W0:Y:S03]  /*04b0*/  LDC.64 R4, c[0x0][0x218] ;  /* 0x00008600ff047b82 */ /* 0x000e260000000a00 */
[----:B------:R-:W-:Y:S02]  /*04c0*/  FSEL R13, R15, R8, !P0 ;  /* 0x000000080f0d7208 */ /* 0x000fe40004000000 */
[----:B------:R-:W-:-:S03]  /*04d0*/  LOP3.LUT P0, RZ, R2, 0x3c, RZ, 0xc0, !PT ;  /* 0x0000003c02ff7812 */ /* 0x000fc6000780c0ff */
[----:B------:R-:W1:Y:S01]  /*04e0*/  LDC.64 R8, c[0x0][0x228] ;  /* 0x00008a00ff087b82 */ /* 0x000e620000000a00 */
[----:B------:R-:W2:Y:S01]  /*04f0*/  SHFL.UP PT, R12, R13, 0x2, RZ ;  /* 0x044000000d0c7989 */ /* 0x000ea200000e00ff */
[----:B------:R-:W-:Y:S01]  /*0500*/  ISETP.LT.AND P0, PT, R11, 0x40, !P0 ;  /* 0x000000400b00780c */ /* 0x000fe20004701270 */
[----:B0-----:R-:W-:-:S12]  /*0510*/  IMAD.WIDE R4, R0, 0x4, R4 ;  /* 0x0000000400047825 */ /* 0x001fd800078e0204 */
[----:B------:R0:W-:Y:S01]  /*0520*/  @P0 STG.E desc[UR4][R4.64], R3 ;  /* 0x0000000304000986 */ /* 0x0001e2000c101904 */
[----:B-1----:R-:W-:-:S03]  /*0530*/  IMAD.WIDE R8, R0, 0x4, R8 ;  /* 0x0000000400087825 */ /* 0x002fc600078e0208 */
[----:B------:R0:W-:Y:S01]  /*0540*/  @P0 STG.E desc[UR4][R6.64], R15 ;  /* 0x0000000f06000986 */ /* 0x0001e2000c101904 */
[----:B--2---:R-:W-:Y:S01]  /*0550*/  @P1 FADD R13, R13, R12 ;  /* 0x0000000c0d0d1221 */ /* 0x004fe20000000000 */
[----:B0-----:R-:W-:Y:S06]  /*0560*/  @!P0 EXIT ;  /* 0x000000000000894d */ /* 0x001fec0003800000 */
[----:B------:R-:W-:Y:S01]  /*0570*/  STG.E desc[UR4][R8.64], R13 ;  /* 0x0000000d08007986 */ /* 0x000fe2000c101904 */
[----:B------:R-:W-:Y:S05]  /*0580*/  EXIT ;  /* 0x000000000000794d */ /* 0x000fea0003800000 */
.L_x_0:
[----:B------:R-:W-:-:S00]  /*0590*/  BRA `(.L_x_0) ;  /* 0xfffffffc00fc7947 */ /* 0x000fc0000383ffff */
[----:B------:R-:W-:-:S00]  /*05a0*/  NOP ;  /* 0x0000000000007918 */ /* 0x000fc00000000000 */
        /* <DEDUP_REMOVED lines=13> */
.L_x_1:


//--------------------- .nv.constant0.triton_per_fused_cumsum_max_sort_sub_0 --------------------------
	.section	.nv.constant0.triton_per_fused_cumsum_max_sort_sub_0,"a",@progbits
	.sectionflags	@""
	.align	4
.nv.constant0.triton_per_fused_cumsum_max_sort_sub_0:
	.zero		568
